//
// Generated by NVIDIA NVVM Compiler
//
// Compiler Build ID: CL-36424714
// Cuda compilation tools, release 13.0, V13.0.88
// Based on NVVM 20.0.0
//

.version 9.0
.target sm_100
.address_size 64

	// .globl	_Z15perceptronTrainPfS_S_fPi

.visible .entry _Z15perceptronTrainPfS_S_fPi(
	.param .u64 .ptr .align 1 _Z15perceptronTrainPfS_S_fPi_param_0,
	.param .u64 .ptr .align 1 _Z15perceptronTrainPfS_S_fPi_param_1,
	.param .u64 .ptr .align 1 _Z15perceptronTrainPfS_S_fPi_param_2,
	.param .f32 _Z15perceptronTrainPfS_S_fPi_param_3,
	.param .u64 .ptr .align 1 _Z15perceptronTrainPfS_S_fPi_param_4
)
{
	.reg .pred 	%p<8>;
	.reg .b32 	%r<21>;
	.reg .b32 	%f<71>;
	.reg .b64 	%rd<23>;

	ld.param.u64 	%rd8, [_Z15perceptronTrainPfS_S_fPi_param_0];
	ld.param.u64 	%rd9, [_Z15perceptronTrainPfS_S_fPi_param_1];
	ld.param.u64 	%rd10, [_Z15perceptronTrainPfS_S_fPi_param_2];
	ld.param.f32 	%f3, [_Z15perceptronTrainPfS_S_fPi_param_3];
	ld.param.u64 	%rd11, [_Z15perceptronTrainPfS_S_fPi_param_4];
	mov.u32 	%r11, %ctaid.x;
	mov.u32 	%r12, %ntid.x;
	mov.u32 	%r13, %tid.x;
	mad.lo.s32 	%r1, %r11, %r12, %r13;
	setp.gt.s32 	%p1, %r1, 99;
	@%p1 bra 	$L__BB0_9;
	mul.lo.s32 	%r19, %r1, 1000;
	cvta.to.global.u64 	%rd12, %rd8;
	add.s64 	%rd1, %rd12, 16;
	cvta.to.global.u64 	%rd13, %rd10;
	add.s64 	%rd22, %rd13, 16;
	mov.f32 	%f70, 0f00000000;
	mov.b32 	%r18, 0;
	mov.u64 	%rd21, %rd22;
	mov.u32 	%r17, %r19;
$L__BB0_2:
	mul.wide.s32 	%rd14, %r17, 4;
	add.s64 	%rd15, %rd1, %rd14;
	ld.global.f32 	%f5, [%rd15+-16];
	ld.global.f32 	%f6, [%rd21+-16];
	fma.rn.f32 	%f7, %f5, %f6, %f70;
	ld.global.f32 	%f8, [%rd15+-12];
	ld.global.f32 	%f9, [%rd21+-12];
	fma.rn.f32 	%f10, %f8, %f9, %f7;
	ld.global.f32 	%f11, [%rd15+-8];
	ld.global.f32 	%f12, [%rd21+-8];
	fma.rn.f32 	%f13, %f11, %f12, %f10;
	ld.global.f32 	%f14, [%rd15+-4];
	ld.global.f32 	%f15, [%rd21+-4];
	fma.rn.f32 	%f16, %f14, %f15, %f13;
	ld.global.f32 	%f17, [%rd15];
	ld.global.f32 	%f18, [%rd21];
	fma.rn.f32 	%f19, %f17, %f18, %f16;
	ld.global.f32 	%f20, [%rd15+4];
	ld.global.f32 	%f21, [%rd21+4];
	fma.rn.f32 	%f22, %f20, %f21, %f19;
	ld.global.f32 	%f23, [%rd15+8];
	ld.global.f32 	%f24, [%rd21+8];
	fma.rn.f32 	%f25, %f23, %f24, %f22;
	ld.global.f32 	%f26, [%rd15+12];
	ld.global.f32 	%f27, [%rd21+12];
	fma.rn.f32 	%f70, %f26, %f27, %f25;
	add.s32 	%r18, %r18, 8;
	add.s32 	%r17, %r17, 8;
	add.s64 	%rd21, %rd21, 32;
	setp.ne.s32 	%p2, %r18, 1000;
	@%p2 bra 	$L__BB0_2;
	setp.leu.f32 	%p3, %f70, 0f00000000;
	cvta.to.global.u64 	%rd16, %rd9;
	mul.wide.s32 	%rd17, %r1, 4;
	add.s64 	%rd5, %rd16, %rd17;
	@%p3 bra 	$L__BB0_5;
	ld.global.f32 	%f28, [%rd5];
	setp.le.f32 	%p4, %f28, 0f00000000;
	@%p4 bra 	$L__BB0_7;
$L__BB0_5:
	setp.gtu.f32 	%p5, %f70, 0f00000000;
	@%p5 bra 	$L__BB0_9;
	ld.global.f32 	%f29, [%rd5];
	setp.leu.f32 	%p6, %f29, 0f00000000;
	@%p6 bra 	$L__BB0_9;
$L__BB0_7:
	cvta.to.global.u64 	%rd18, %rd11;
	atom.global.add.u32 	%r16, [%rd18], 1;
	mov.b32 	%r20, 0;
$L__BB0_8:
	mul.wide.s32 	%rd19, %r19, 4;
	add.s64 	%rd20, %rd1, %rd19;
	ld.global.f32 	%f30, [%rd5];
	mul.f32 	%f31, %f3, %f30;
	ld.global.f32 	%f32, [%rd20+-16];
	mul.f32 	%f33, %f31, %f32;
	atom.global.add.f32 	%f34, [%rd22+-16], %f33;
	ld.global.f32 	%f35, [%rd5];
	mul.f32 	%f36, %f3, %f35;
	ld.global.f32 	%f37, [%rd20+-12];
	mul.f32 	%f38, %f36, %f37;
	atom.global.add.f32 	%f39, [%rd22+-12], %f38;
	ld.global.f32 	%f40, [%rd5];
	mul.f32 	%f41, %f3, %f40;
	ld.global.f32 	%f42, [%rd20+-8];
	mul.f32 	%f43, %f41, %f42;
	atom.global.add.f32 	%f44, [%rd22+-8], %f43;
	ld.global.f32 	%f45, [%rd5];
	mul.f32 	%f46, %f3, %f45;
	ld.global.f32 	%f47, [%rd20+-4];
	mul.f32 	%f48, %f46, %f47;
	atom.global.add.f32 	%f49, [%rd22+-4], %f48;
	ld.global.f32 	%f50, [%rd5];
	mul.f32 	%f51, %f3, %f50;
	ld.global.f32 	%f52, [%rd20];
	mul.f32 	%f53, %f51, %f52;
	atom.global.add.f32 	%f54, [%rd22], %f53;
	ld.global.f32 	%f55, [%rd5];
	mul.f32 	%f56, %f3, %f55;
	ld.global.f32 	%f57, [%rd20+4];
	mul.f32 	%f58, %f56, %f57;
	atom.global.add.f32 	%f59, [%rd22+4], %f58;
	ld.global.f32 	%f60, [%rd5];
	mul.f32 	%f61, %f3, %f60;
	ld.global.f32 	%f62, [%rd20+8];
	mul.f32 	%f63, %f61, %f62;
	atom.global.add.f32 	%f64, [%rd22+8], %f63;
	ld.global.f32 	%f65, [%rd5];
	mul.f32 	%f66, %f3, %f65;
	ld.global.f32 	%f67, [%rd20+12];
	mul.f32 	%f68, %f66, %f67;
	atom.global.add.f32 	%f69, [%rd22+12], %f68;
	add.s32 	%r20, %r20, 8;
	add.s64 	%rd22, %rd22, 32;
	add.s32 	%r19, %r19, 8;
	setp.ne.s32 	%p7, %r20, 1000;
	@%p7 bra 	$L__BB0_8;
$L__BB0_9:
	ret;

}


// ===== COMPILED SASS (sm_100) =====

	.target	sm_100

	.elftype	@"ET_EXEC"


//--------------------- .note.nv.tkinfo           --------------------------
	.section	.note.nv.tkinfo,"",@"SHT_NOTE"
	.sectionflags	@"SHF_NOTE_NV_TKINFO"
	.tkinfo
        /*0018*/ 	.word	0x00000002
        /*0030*/ 	.string	""
        /*0030*/ 	.string	"ptxas"
        /*0030*/ 	.string	"Cuda compilation tools, release 13.0, V13.0.88"
        /*0030*/ 	.string	"Build cuda_13.0.r13.0/compiler.36424714_0"
        /*0030*/ 	.string	"-arch sm_100 -m 64 "



//--------------------- .note.nv.cuinfo           --------------------------
	.section	.note.nv.cuinfo,"",@"SHT_NOTE"
	.sectionflags	@"SHF_NOTE_NV_CUINFO"
        /*0018*/ 	.short	0x0002
        /*001a*/ 	.short	0x0064
        /*001c*/ 	.short	0x0082
	.zero		2


//--------------------- .nv.info                  --------------------------
	.section	.nv.info,"",@"SHT_CUDA_INFO"
	.align	4


	//----- nvinfo : EIATTR_REGCOUNT
	.align		4
        /*0000*/ 	.byte	0x04, 0x2f
        /*0002*/ 	.short	(.L_1 - .L_0)
	.align		4
.L_0:
        /*0004*/ 	.word	index@(_Z15perceptronTrainPfS_S_fPi)
        /*0008*/ 	.word	0x00000020


	//----- nvinfo : EIATTR_FRAME_SIZE
	.align		4
.L_1:
        /*000c*/ 	.byte	0x04, 0x11
        /*000e*/ 	.short	(.L_3 - .L_2)
	.align		4
.L_2:
        /*0010*/ 	.word	index@(_Z15perceptronTrainPfS_S_fPi)
        /*0014*/ 	.word	0x00000000


	//----- nvinfo : EIATTR_MIN_STACK_SIZE
	.align		4
.L_3:
        /*0018*/ 	.byte	0x04, 0x12
        /*001a*/ 	.short	(.L_5 - .L_4)
	.align		4
.L_4:
        /*001c*/ 	.word	index@(_Z15perceptronTrainPfS_S_fPi)
        /*0020*/ 	.word	0x00000000
.L_5:


//--------------------- .nv.compat                --------------------------
	.section	.nv.compat,"",@"SHT_CUDA_COMPAT_INFO"
	.align	4
        /*0000*/ 	.byte	0x02, 0x09, 0x00, 0x00, 0x02, 0x02, 0x01, 0x00, 0x02, 0x05, 0x05, 0x00, 0x03, 0x07, 0x01, 0x01
        /*0010*/ 	.byte	0x02, 0x03, 0x00, 0x00, 0x02, 0x06, 0x01, 0x00, 0x04, 0x0b, 0x08, 0x00, 0x09, 0x00, 0x00, 0x00
        /*0020*/ 	.byte	0x00, 0x00, 0x00, 0x00


//--------------------- .nv.info._Z15perceptronTrainPfS_S_fPi --------------------------
	.section	.nv.info._Z15perceptronTrainPfS_S_fPi,"",@"SHT_CUDA_INFO"
	.sectionflags	@""
	.align	4


	//----- nvinfo : EIATTR_CUDA_API_VERSION
	.align		4
        /*0000*/ 	.byte	0x04, 0x37
        /*0002*/ 	.short	(.L_7 - .L_6)
.L_6:
        /*0004*/ 	.word	0x00000082


	//----- nvinfo : EIATTR_KPARAM_INFO
	.align		4
.L_7:
        /*0008*/ 	.byte	0x04, 0x17
        /*000a*/ 	.short	(.L_9 - .L_8)
.L_8:
        /*000c*/ 	.word	0x00000000
        /*0010*/ 	.short	0x0004
        /*0012*/ 	.short	0x0020
        /*0014*/ 	.byte	0x00, 0xf5, 0x21, 0x00


	//----- nvinfo : EIATTR_KPARAM_INFO
	.align		4
.L_9:
        /*0018*/ 	.byte	0x04, 0x17
        /*001a*/ 	.short	(.L_11 - .L_10)
.L_10:
        /*001c*/ 	.word	0x00000000
        /*0020*/ 	.short	0x0003
        /*0022*/ 	.short	0x0018
        /*0024*/ 	.byte	0x00, 0xf0, 0x11, 0x00


	//----- nvinfo : EIATTR_KPARAM_INFO
	.align		4
.L_11:
        /*0028*/ 	.byte	0x04, 0x17
        /*002a*/ 	.short	(.L_13 - .L_12)
.L_12:
        /*002c*/ 	.word	0x00000000
        /*0030*/ 	.short	0x0002
        /*0032*/ 	.short	0x0010
        /*0034*/ 	.byte	0x00, 0xf5, 0x21, 0x00


	//----- nvinfo : EIATTR_KPARAM_INFO
	.align		4
.L_13:
        /*0038*/ 	.byte	0x04, 0x17
        /*003a*/ 	.short	(.L_15 - .L_14)
.L_14:
        /*003c*/ 	.word	0x00000000
        /*0040*/ 	.short	0x0001
        /*0042*/ 	.short	0x0008
        /*0044*/ 	.byte	0x00, 0xf5, 0x21, 0x00


	//----- nvinfo : EIATTR_KPARAM_INFO
	.align		4
.L_15:
        /*0048*/ 	.byte	0x04, 0x17
        /*004a*/ 	.short	(.L_17 - .L_16)
.L_16:
        /*004c*/ 	.word	0x00000000
        /*0050*/ 	.short	0x0000
        /*0052*/ 	.short	0x0000
        /*0054*/ 	.byte	0x00, 0xf5, 0x21, 0x00


	//----- nvinfo : EIATTR_SPARSE_MMA_MASK
	.align		4
.L_17:
        /*0058*/ 	.byte	0x03, 0x50
        /*005a*/ 	.short	0x0000


	//----- nvinfo : EIATTR_MAXREG_COUNT
	.align		4
        /*005c*/ 	.byte	0x03, 0x1b
        /*005e*/ 	.short	0x00ff


	//----- nvinfo : EIATTR_MERCURY_ISA_VERSION
	.align		4
        /*0060*/ 	.byte	0x03, 0x5f
        /*0062*/ 	.short	0x0101


	//----- nvinfo : EIATTR_INT_WARP_WIDE_INSTR_OFFSETS
	.align		4
        /*0064*/ 	.byte	0x04, 0x31
        /*0066*/ 	.short	(.L_19 - .L_18)


	//   ....[0]....
.L_18:
        /*0068*/ 	.word	0x00000b40


	//----- nvinfo : EIATTR_VRC_CTA_INIT_COUNT
	.align		4
.L_19:
        /*006c*/ 	.byte	0x02, 0x4a
	.zero		1
	.zero		1


	//----- nvinfo : EIATTR_EXIT_INSTR_OFFSETS
	.align		4
        /*0070*/ 	.byte	0x04, 0x1c
        /*0072*/ 	.short	(.L_21 - .L_20)


	//   ....[0]....
.L_20:
        /*0074*/ 	.word	0x00000060


	//   ....[1]....
        /*0078*/ 	.word	0x00000ac0


	//   ....[2]....
        /*007c*/ 	.word	0x00000af0


	//   ....[3]....
        /*0080*/ 	.word	0x00001940


	//----- nvinfo : EIATTR_CRS_STACK_SIZE
	.align		4
.L_21:
        /*0084*/ 	.byte	0x04, 0x1e
        /*0086*/ 	.short	(.L_23 - .L_22)
.L_22:
        /*0088*/ 	.word	0x00000000


	//----- nvinfo : EIATTR_CBANK_PARAM_SIZE
	.align		4
.L_23:
        /*008c*/ 	.byte	0x03, 0x19
        /*008e*/ 	.short	0x0028


	//----- nvinfo : EIATTR_PARAM_CBANK
	.align		4
        /*0090*/ 	.byte	0x04, 0x0a
        /*0092*/ 	.short	(.L_25 - .L_24)
	.align		4
.L_24:
        /*0094*/ 	.word	index@(.nv.constant0._Z15perceptronTrainPfS_S_fPi)
        /*0098*/ 	.short	0x0380
        /*009a*/ 	.short	0x0028


	//----- nvinfo : EIATTR_SW_WAR
	.align		4
.L_25:
        /*009c*/ 	.byte	0x04, 0x36
        /*009e*/ 	.short	(.L_27 - .L_26)
.L_26:
        /*00a0*/ 	.word	0x00000008
.L_27:


//--------------------- .nv.callgraph             --------------------------
	.section	.nv.callgraph,"",@"SHT_CUDA_CALLGRAPH"
	.align	4
	.sectionentsize	8
	.align		4
        /*0000*/ 	.word	0x00000000
	.align		4
        /*0004*/ 	.word	0xffffffff
	.align		4
        /*0008*/ 	.word	0x00000000
	.align		4
        /*000c*/ 	.word	0xfffffffe
	.align		4
        /*0010*/ 	.word	0x00000000
	.align		4
        /*0014*/ 	.word	0xfffffffd
	.align		4
        /*0018*/ 	.word	0x00000000
	.align		4
        /*001c*/ 	.word	0xfffffffc


//--------------------- .text._Z15perceptronTrainPfS_S_fPi --------------------------
	.section	.text._Z15perceptronTrainPfS_S_fPi,"ax",@progbits
	.align	128
        .global         _Z15perceptronTrainPfS_S_fPi
        .type           _Z15perceptronTrainPfS_S_fPi,@function
        .size           _Z15perceptronTrainPfS_S_fPi,(.L_x_7 - _Z15perceptronTrainPfS_S_fPi)
        .other          _Z15perceptronTrainPfS_S_fPi,@"STO_CUDA_ENTRY STV_DEFAULT"
_Z15perceptronTrainPfS_S_fPi:
.text._Z15perceptronTrainPfS_S_fPi:
[----:B------:R-:W-:Y:S01]  /*0000*/  LDC R1, c[0x0][0x37c] ;  /* 0x0000df00ff017b82 */ /* 0x000fe20000000800 */
[----:B------:R-:W0:Y:S07]  /*0010*/  S2R R3, SR_TID.X ;  /* 0x0000000000037919 */ /* 0x000e2e0000002100 */
[----:B------:R-:W0:Y:S08]  /*0020*/  S2UR UR4, SR_CTAID.X ;  /* 0x00000000000479c3 */ /* 0x000e300000002500 */
[----:B------:R-:W0:Y:S02]  /*0030*/  LDC R0, c[0x0][0x360] ;  /* 0x0000d800ff007b82 */ /* 0x000e240000000800 */
[----:B0-----:R-:W-:-:S05]  /*0040*/  IMAD R0, R0, UR4, R3 ;  /* 0x0000000400007c24 */ /* 0x001fca000f8e0203 */
[----:B------:R-:W-:-:S13]  /*0050*/  ISETP.GT.AND P0, PT, R0, 0x63, PT ;  /* 0x000000630000780c */ /* 0x000fda0003f04270 */
[----:B------:R-:W-:Y:S05]  /*0060*/  @P0 EXIT ;  /* 0x000000000000094d */ /* 0x000fea0003800000 */
[----:B------:R-:W0:Y:S01]  /*0070*/  LDCU.64 UR6, c[0x0][0x380] ;  /* 0x00007000ff0677ac */ /* 0x000e220008000a00 */
[----:B------:R-:W-:Y:S02]  /*0080*/  IMAD R11, R0, 0x3e8, RZ ;  /* 0x000003e8000b7824 */ /* 0x000fe400078e02ff */
[----:B------:R-:W-:Y:S01]  /*0090*/  HFMA2 R6, -RZ, RZ, 0, 0 ;  /* 0x00000000ff067431 */ /* 0x000fe200000001ff */
[----:B------:R-:W1:Y:S02]  /*00a0*/  LDCU.64 UR4, c[0x0][0x390] ;  /* 0x00007200ff0477ac */ /* 0x000e640008000a00 */
[----:B------:R-:W-:Y:S01]  /*00b0*/  MOV R13, R11 ;  /* 0x0000000b000d7202 */ /* 0x000fe20000000f00 */
[----:B------:R-:W2:Y:S01]  /*00c0*/  LDCU.64 UR8, c[0x0][0x358] ;  /* 0x00006b00ff0877ac */ /* 0x000ea20008000a00 */
[----:B0-----:R-:W-:Y:S02]  /*00d0*/  UIADD3 UR6, UP0, UPT, UR6, 0x10, URZ ;  /* 0x0000001006067890 */ /* 0x001fe4000ff1e0ff */
[----:B-1----:R-:W-:-:S02]  /*00e0*/  UIADD3 UR4, UP1, UPT, UR4, 0x10, URZ ;  /* 0x0000001004047890 */ /* 0x002fc4000ff3e0ff */
[----:B------:R-:W-:Y:S02]  /*00f0*/  UIADD3.X UR7, UPT, UPT, URZ, UR7, URZ, UP0, !UPT ;  /* 0x00000007ff077290 */ /* 0x000fe400087fe4ff */
[----:B------:R-:W-:Y:S01]  /*0100*/  MOV R4, UR6 ;  /* 0x0000000600047c02 */ /* 0x000fe20008000f00 */
[----:B------:R-:W-:Y:S01]  /*0110*/  UIADD3.X UR5, UPT, UPT, URZ, UR5, URZ, UP1, !UPT ;  /* 0x00000005ff057290 */ /* 0x000fe20008ffe4ff */
[----:B------:R-:W-:Y:S02]  /*0120*/  MOV R10, UR4 ;  /* 0x00000004000a7c02 */ /* 0x000fe40008000f00 */
[----:B------:R-:W-:-:S03]  /*0130*/  MOV R5, UR7 ;  /* 0x0000000700057c02 */ /* 0x000fc60008000f00 */
[----:B------:R-:W-:Y:S02]  /*0140*/  MOV R15, UR5 ;  /* 0x00000005000f7c02 */ /* 0x000fe40008000f00 */
[----:B------:R-:W-:Y:S02]  /*0150*/  MOV R3, UR5 ;  /* 0x0000000500037c02 */ /* 0x000fe40008000f00 */
[----:B------:R-:W-:Y:S01]  /*0160*/  MOV R12, UR4 ;  /* 0x00000004000c7c02 */ /* 0x000fe20008000f00 */
[----:B--2---:R-:W-:-:S06]  /*0170*/  UMOV UR4, URZ ;  /* 0x000000ff00047c82 */ /* 0x004fcc0008000000 */
.L_x_0:
[----:B------:R-:W-:Y:S01]  /*0180*/  IMAD.WIDE R8, R13, 0x4, R4 ;  /* 0x000000040d087825 */ /* 0x000fe200078e0204 */
[----:B------:R-:W-:-:S04]  /*0190*/  MOV R2, R12 ;  /* 0x0000000c00027202 */ /* 0x000fc80000000f00 */
[----:B------:R-:W2:Y:S04]  /*01a0*/  LDG.E R29, desc[UR8][R8.64+-0x10] ;  /* 0xfffff008081d7981 */ /* 0x000ea8000c1e1900 */
[----:B------:R-:W2:Y:S04]  /*01b0*/  LDG.E R26, desc[UR8][R2.64+-0x10] ;  /* 0xfffff008021a7981 */ /* 0x000ea8000c1e1900 */
[----:B------:R-:W3:Y:S04]  /*01c0*/  LDG.E R19, desc[UR8][R2.64+-0xc] ;  /* 0xfffff40802137981 */ /* 0x000ee8000c1e1900 */
[----:B------:R-:W3:Y:S04]  /*01d0*/  LDG.E R18, desc[UR8][R8.64+-0xc] ;  /* 0xfffff40808127981 */ /* 0x000ee8000c1e1900 */
[----:B------:R-:W4:Y:S04]  /*01e0*/  LDG.E R7, desc[UR8][R2.64+-0x8] ;  /* 0xfffff80802077981 */ /* 0x000f28000c1e1900 */
[----:B------:R-:W4:Y:S04]  /*01f0*/  LDG.E R24, desc[UR8][R8.64+-0x8] ;  /* 0xfffff80808187981 */ /* 0x000f28000c1e1900 */
[----:B------:R-:W5:Y:S04]  /*0200*/  LDG.E R22, desc[UR8][R2.64+-0x4] ;  /* 0xfffffc0802167981 */ /* 0x000f68000c1e1900 */
        /* <DEDUP_REMOVED lines=10> */
[----:B------:R-:W5:Y:S01]  /*02b0*/  LDG.E R9, desc[UR8][R2.64+0x1c] ;  /* 0x00001c0802097981 */ /* 0x000f62000c1e1900 */
[----:B--2---:R-:W-:Y:S01]  /*02c0*/  FFMA R29, R29, R26, R6 ;  /* 0x0000001a1d1d7223 */ /* 0x004fe20000000006 */
[----:B------:R-:W-:-:S03]  /*02d0*/  IADD3 R6, PT, PT, R13, 0x8, RZ ;  /* 0x000000080d067810 */ /* 0x000fc60007ffe0ff */
[----:B---3--:R-:W-:Y:S02]  /*02e0*/  FFMA R29, R18, R19, R29 ;  /* 0x00000013121d7223 */ /* 0x008fe4000000001d */
[----:B------:R-:W-:Y:S02]  /*02f0*/  IMAD.WIDE R18, R6, 0x4, R4 ;  /* 0x0000000406127825 */ /* 0x000fe400078e0204 */
[----:B------:R-:W2:Y:S02]  /*0300*/  LDG.E R6, desc[UR8][R2.64+0x10] ;  /* 0x0000100802067981 */ /* 0x000ea4000c1e1900 */
[----:B----4-:R-:W-:Y:S02]  /*0310*/  FFMA R24, R24, R7, R29 ;  /* 0x0000000718187223 */ /* 0x010fe4000000001d */
[----:B------:R-:W2:Y:S04]  /*0320*/  LDG.E R7, desc[UR8][R18.64+-0x10] ;  /* 0xfffff00812077981 */ /* 0x000ea8000c1e1900 */
[----:B------:R-:W3:Y:S01]  /*0330*/  LDG.E R29, desc[UR8][R18.64+-0xc] ;  /* 0xfffff408121d7981 */ /* 0x000ee2000c1e1900 */
[----:B-----5:R-:W-:-:S03]  /*0340*/  FFMA R22, R27, R22, R24 ;  /* 0x000000161b167223 */ /* 0x020fc60000000018 */
[----:B------:R-:W3:Y:S04]  /*0350*/  LDG.E R24, desc[UR8][R2.64+0x14] ;  /* 0x0000140802187981 */ /* 0x000ee8000c1e1900 */
[----:B------:R-:W4:Y:S01]  /*0360*/  LDG.E R27, desc[UR8][R18.64] ;  /* 0x00000008121b7981 */ /* 0x000f22000c1e1900 */
[----:B------:R-:W-:-:S03]  /*0370*/  FFMA R20, R23, R20, R22 ;  /* 0x0000001417147223 */ /* 0x000fc60000000016 */
[----:B------:R-:W5:Y:S04]  /*0380*/  LDG.E R23, desc[UR8][R18.64+-0x8] ;  /* 0xfffff80812177981 */ /* 0x000f68000c1e1900 */
[----:B------:R-:W4:Y:S01]  /*0390*/  LDG.E R22, desc[UR8][R18.64+-0x4] ;  /* 0xfffffc0812167981 */ /* 0x000f22000c1e1900 */
[----:B------:R-:W-:-:S03]  /*03a0*/  FFMA R14, R25, R14, R20 ;  /* 0x0000000e190e7223 */ /* 0x000fc60000000014 */
[----:B------:R-:W4:Y:S04]  /*03b0*/  LDG.E R20, desc[UR8][R18.64+0xc] ;  /* 0x00000c0812147981 */ /* 0x000f28000c1e1900 */
[----:B------:R-:W4:Y:S01]  /*03c0*/  LDG.E R25, desc[UR8][R2.64+0x2c] ;  /* 0x00002c0802197981 */ /* 0x000f22000c1e1900 */
[----:B------:R-:W-:-:S03]  /*03d0*/  FFMA R17, R17, R12, R14 ;  /* 0x0000000c11117223 */ /* 0x000fc6000000000e */
[----:B------:R-:W4:Y:S04]  /*03e0*/  LDG.E R14, desc[UR8][R2.64+0x20] ;  /* 0x00002008020e7981 */ /* 0x000f28000c1e1900 */
[----:B------:R-:W4:Y:S01]  /*03f0*/  LDG.E R12, desc[UR8][R2.64+0x24] ;  /* 0x00002408020c7981 */ /* 0x000f22000c1e1900 */
[----:B------:R-:W-:-:S03]  /*0400*/  FFMA R26, R16, R21, R17 ;  /* 0x00000015101a7223 */ /* 0x000fc60000000011 */
[----:B------:R-:W4:Y:S04]  /*0410*/  LDG.E R17, desc[UR8][R18.64+0x4] ;  /* 0x0000040812117981 */ /* 0x000f28000c1e1900 */
[----:B------:R-:W4:Y:S04]  /*0420*/  LDG.E R16, desc[UR8][R18.64+0x8] ;  /* 0x0000080812107981 */ /* 0x000f28000c1e1900 */
[----:B------:R-:W4:Y:S04]  /*0430*/  LDG.E R21, desc[UR8][R2.64+0x28] ;  /* 0x0000280802157981 */ /* 0x000f28000c1e1900 */
[----:B------:R-:W4:Y:S01]  /*0440*/  LDG.E R19, desc[UR8][R2.64+0x38] ;  /* 0x0000380802137981 */ /* 0x000f22000c1e1900 */
[----:B--2---:R-:W-:Y:S01]  /*0450*/  FFMA R6, R7, R6, R26 ;  /* 0x0000000607067223 */ /* 0x004fe2000000001a */
[----:B------:R-:W-:-:S03]  /*0460*/  IADD3 R7, PT, PT, R13, 0x10, RZ ;  /* 0x000000100d077810 */ /* 0x000fc60007ffe0ff */
[----:B---3--:R-:W-:Y:S02]  /*0470*/  FFMA R24, R29, R24, R6 ;  /* 0x000000181d187223 */ /* 0x008fe40000000006 */
[----:B------:R-:W-:-:S05]  /*0480*/  IMAD.WIDE R6, R7, 0x4, R4 ;  /* 0x0000000407067825 */ /* 0x000fca00078e0204 */
[----:B------:R-:W2:Y:S01]  /*0490*/  LDG.E R18, desc[UR8][R6.64+-0xc] ;  /* 0xfffff40806127981 */ /* 0x000ea2000c1e1900 */
[----:B-----5:R-:W-:-:S03]  /*04a0*/  FFMA R29, R23, R8, R24 ;  /* 0x00000008171d7223 */ /* 0x020fc60000000018 */
[----:B------:R-:W3:Y:S04]  /*04b0*/  LDG.E R8, desc[UR8][R2.64+0x30] ;  /* 0x0000300802087981 */ /* 0x000ee8000c1e1900 */
[----:B------:R-:W3:Y:S01]  /*04c0*/  LDG.E R23, desc[UR8][R6.64+-0x10] ;  /* 0xfffff00806177981 */ /* 0x000ee2000c1e1900 */
[----:B----4-:R-:W-:-:S03]  /*04d0*/  FFMA R22, R22, R9, R29 ;  /* 0x0000000916167223 */ /* 0x010fc6000000001d */
[----:B------:R-:W2:Y:S04]  /*04e0*/  LDG.E R9, desc[UR8][R2.64+0x34] ;  /* 0x0000340802097981 */ /* 0x000ea8000c1e1900 */
        /* <DEDUP_REMOVED lines=14> */
[----:B------:R-:W4:Y:S04]  /*05d0*/  LDG.E R27, desc[UR8][R2.64+0x48] ;  /* 0x00004808021b7981 */ /* 0x000f28000c1e1900 */
[----:B------:R-:W4:Y:S01]  /*05e0*/  LDG.E R6, desc[UR8][R2.64+0x54] ;  /* 0x0000540802067981 */ /* 0x000f22000c1e1900 */
[----:B---3--:R-:W-:Y:S01]  /*05f0*/  FFMA R23, R23, R8, R26 ;  /* 0x0000000817177223 */ /* 0x008fe2000000001a */
[----:B------:R-:W-:-:S03]  /*0600*/  IADD3 R8, PT, PT, R13, 0x18, RZ ;  /* 0x000000180d087810 */ /* 0x000fc60007ffe0ff */
[----:B--2---:R-:W-:Y:S02]  /*0610*/  FFMA R23, R18, R9, R23 ;  /* 0x0000000912177223 */ /* 0x004fe40000000017 */
[----:B------:R-:W-:Y:S01]  /*0620*/  IMAD.WIDE R8, R8, 0x4, R4 ;  /* 0x0000000408087825 */ /* 0x000fe200078e0204 */
[----:B------:R-:W2:Y:S04]  /*0630*/  LDG.E R18, desc[UR8][R2.64+0x60] ;  /* 0x0000600802127981 */ /* 0x000ea8000c1e1900 */
[----:B------:R-:W3:Y:S01]  /*0640*/  LDG.E R7, desc[UR8][R8.64+-0xc] ;  /* 0xfffff40808077981 */ /* 0x000ee2000c1e1900 */
[----:B-----5:R-:W-:-:S03]  /*0650*/  FFMA R23, R14, R19, R23 ;  /* 0x000000130e177223 */ /* 0x020fc60000000017 */
[----:B------:R-:W5:Y:S04]  /*0660*/  LDG.E R19, desc[UR8][R2.64+0x50] ;  /* 0x0000500802137981 */ /* 0x000f68000c1e1900 */
[----:B------:R-:W5:Y:S01]  /*0670*/  LDG.E R14, desc[UR8][R8.64+-0x10] ;  /* 0xfffff008080e7981 */ /* 0x000f62000c1e1900 */
[----:B----4-:R-:W-:-:S03]  /*0680*/  FFMA R12, R12, R17, R23 ;  /* 0x000000110c0c7223 */ /* 0x010fc60000000017 */
[----:B------:R-:W4:Y:S04]  /*0690*/  LDG.E R17, desc[UR8][R2.64+0x58] ;  /* 0x0000580802117981 */ /* 0x000f28000c1e1900 */
[----:B------:R-:W2:Y:S01]  /*06a0*/  LDG.E R23, desc[UR8][R8.64] ;  /* 0x0000000808177981 */ /* 0x000ea2000c1e1900 */
[----:B------:R-:W-:-:S03]  /*06b0*/  FFMA R16, R21, R16, R12 ;  /* 0x0000001015107223 */ /* 0x000fc6000000000c */
[----:B------:R-:W4:Y:S04]  /*06c0*/  LDG.E R12, desc[UR8][R8.64+-0x8] ;  /* 0xfffff808080c7981 */ /* 0x000f28000c1e1900 */
[----:B------:R-:W2:Y:S01]  /*06d0*/  LDG.E R21, desc[UR8][R8.64+-0x4] ;  /* 0xfffffc0808157981 */ /* 0x000ea2000c1e1900 */
[----:B------:R-:W-:-:S03]  /*06e0*/  FFMA R25, R25, R22, R16 ;  /* 0x0000001619197223 */ /* 0x000fc60000000010 */
[----:B------:R-:W2:Y:S04]  /*06f0*/  LDG.E R16, desc[UR8][R2.64+0x5c] ;  /* 0x00005c0802107981 */ /* 0x000ea8000c1e1900 */
[----:B------:R-:W2:Y:S01]  /*0700*/  LDG.E R22, desc[UR8][R8.64+0x8] ;  /* 0x0000080808167981 */ /* 0x000ea2000c1e1900 */
[----:B------:R-:W-:-:S03]  /*0710*/  FFMA R20, R20, R27, R25 ;  /* 0x0000001b14147223 */ /* 0x000fc60000000019 */
[----:B------:R-:W2:Y:S01]  /*0720*/  LDG.E R25, desc[UR8][R8.64+0x4] ;  /* 0x0000040808197981 */ /* 0x000ea2000c1e1900 */
[----:B------:R-:W-:-:S03]  /*0730*/  FFMA R26, R29, R24, R20 ;  /* 0x000000181d1a7223 */ /* 0x000fc60000000014 */
[----:B------:R-:W2:Y:S04]  /*0740*/  LDG.E R20, desc[UR8][R2.64+0x64] ;  /* 0x0000640802147981 */ /* 0x000ea8000c1e1900 */
[----:B------:R-:W2:Y:S04]  /*0750*/  LDG.E R29, desc[UR8][R2.64+0x68] ;  /* 0x00006808021d7981 */ /* 0x000ea8000c1e1900 */
[----:B------:R-:W2:Y:S04]  /*0760*/  LDG.E R24, desc[UR8][R8.64+0xc] ;  /* 0x00000c0808187981 */ /* 0x000ea8000c1e1900 */
[----:B------:R-:W2:Y:S04]  /*0770*/  LDG.E R27, desc[UR8][R2.64+0x6c] ;  /* 0x00006c08021b7981 */ /* 0x000ea8000c1e1900 */
[----:B------:R-:W2:Y:S01]  /*0780*/  LDG.E R9, desc[UR8][R2.64+0x74] ;  /* 0x0000740802097981 */ /* 0x000ea2000c1e1900 */
[----:B-----5:R-:W-:Y:S01]  /*0790*/  FFMA R14, R14, R19, R26 ;  /* 0x000000130e0e7223 */ /* 0x020fe2000000001a */
[----:B------:R-:W-:-:S03]  /*07a0*/  IADD3 R26, PT, PT, R13, 0x20, RZ ;  /* 0x000000200d1a7810 */ /* 0x000fc60007ffe0ff */
[----:B---3--:R-:W-:Y:S02]  /*07b0*/  FFMA R19, R7, R6, R14 ;  /* 0x0000000607137223 */ /* 0x008fe4000000000e */
[----:B------:R-:W-:-:S05]  /*07c0*/  IMAD.WIDE R6, R26, 0x4, R4 ;  /* 0x000000041a067825 */ /* 0x000fca00078e0204 */
[----:B------:R-:W3:Y:S01]  /*07d0*/  LDG.E R8, desc[UR8][R6.64+-0xc] ;  /* 0xfffff40806087981 */ /* 0x000ee2000c1e1900 */
[----:B----4-:R-:W-:-:S03]  /*07e0*/  FFMA R14, R12, R17, R19 ;  /* 0x000000110c0e7223 */ /* 0x010fc60000000013 */
[----:B------:R-:W4:Y:S04]  /*07f0*/  LDG.E R12, desc[UR8][R2.64+0x70] ;  /* 0x00007008020c7981 */ /* 0x000f28000c1e1900 */
[----:B------:R-:W4:Y:S01]  /*0800*/  LDG.E R17, desc[UR8][R6.64+-0x10] ;  /* 0xfffff00806117981 */ /* 0x000f22000c1e1900 */
[----:B--2---:R-:W-:-:S03]  /*0810*/  FFMA R14, R21, R16, R14 ;  /* 0x00000010150e7223 */ /* 0x004fc6000000000e */
[----:B------:R-:W2:Y:S01]  /*0820*/  LDG.E R19, desc[UR8][R2.64+0x78] ;  /* 0x0000780802137981 */ /* 0x000ea2000c1e1900 */
[----:B------:R-:W-:-:S03]  /*0830*/  FFMA R18, R23, R18, R14 ;  /* 0x0000001217127223 */ /* 0x000fc6000000000e */
[----:B------:R-:W2:Y:S04]  /*0840*/  LDG.E R14, desc[UR8][R6.64+-0x8] ;  /* 0xfffff808060e7981 */ /* 0x000ea8000c1e1900 */
[----:B------:R-:W5:Y:S01]  /*0850*/  LDG.E R21, desc[UR8][R2.64+0x7c] ;  /* 0x00007c0802157981 */ /* 0x000f62000c1e1900 */
[----:B------:R-:W-:-:S03]  /*0860*/  FFMA R25, R25, R20, R18 ;  /* 0x0000001419197223 */ /* 0x000fc60000000012 */
[----:B------:R-:W5:Y:S01]  /*0870*/  LDG.E R16, desc[UR8][R6.64+-0x4] ;  /* 0xfffffc0806107981 */ /* 0x000f62000c1e1900 */
[----:B------:R-:W-:-:S03]  /*0880*/  FFMA R25, R22, R29, R25 ;  /* 0x0000001d16197223 */ /* 0x000fc60000000019 */
[----:B------:R-:W5:Y:S04]  /*0890*/  LDG.E R23, desc[UR8][R2.64+0x80] ;  /* 0x0000800802177981 */ /* 0x000f68000c1e1900 */
[----:B------:R-:W5:Y:S01]  /*08a0*/  LDG.E R18, desc[UR8][R6.64] ;  /* 0x0000000806127981 */ /* 0x000f62000c1e1900 */
[----:B------:R-:W-:-:S03]  /*08b0*/  FFMA R26, R24, R27, R25 ;  /* 0x0000001b181a7223 */ /* 0x000fc60000000019 */
[----:B------:R-:W5:Y:S04]  /*08c0*/  LDG.E R25, desc[UR8][R2.64+0x84] ;  /* 0x0000840802197981 */ /* 0x000f68000c1e1900 */
[----:B------:R-:W5:Y:S04]  /*08d0*/  LDG.E R22, desc[UR8][R6.64+0x4] ;  /* 0x0000040806167981 */ /* 0x000f68000c1e1900 */
[----:B------:R-:W5:Y:S04]  /*08e0*/  LDG.E R20, desc[UR8][R6.64+0x8] ;  /* 0x0000080806147981 */ /* 0x000f68000c1e1900 */
[----:B------:R-:W5:Y:S04]  /*08f0*/  LDG.E R27, desc[UR8][R2.64+0x88] ;  /* 0x00008808021b7981 */ /* 0x000f68000c1e1900 */
[----:B------:R-:W5:Y:S04]  /*0900*/  LDG.E R24, desc[UR8][R6.64+0xc] ;  /* 0x00000c0806187981 */ /* 0x000f68000c1e1900 */
[----:B------:R0:W5:Y:S01]  /*0910*/  LDG.E R29, desc[UR8][R2.64+0x8c] ;  /* 0x00008c08021d7981 */ /* 0x000162000c1e1900 */
[----:B------:R-:W-:-:S04]  /*0920*/  UIADD3 UR4, UPT, UPT, UR4, 0x28, URZ ;  /* 0x0000002804047890 */ /* 0x000fc8000fffe0ff */
[----:B------:R-:W-:Y:S01]  /*0930*/  UISETP.NE.AND UP0, UPT, UR4, 0x3e8, UPT ;  /* 0x000003e80400788c */ /* 0x000fe2000bf05270 */
[----:B------:R-:W-:Y:S01]  /*0940*/  IADD3 R13, PT, PT, R13, 0x28, RZ ;  /* 0x000000280d0d7810 */ /* 0x000fe20007ffe0ff */
[----:B----4-:R-:W-:-:S04]  /*0950*/  FFMA R17, R17, R12, R26 ;  /* 0x0000000c11117223 */ /* 0x010fc8000000001a */
[----:B---3--:R-:W-:-:S04]  /*0960*/  FFMA R9, R8, R9, R17 ;  /* 0x0000000908097223 */ /* 0x008fc80000000011 */
[----:B--2---:R-:W-:-:S04]  /*0970*/  FFMA R9, R14, R19, R9 ;  /* 0x000000130e097223 */ /* 0x004fc80000000009 */
[----:B-----5:R-:W-:-:S04]  /*0980*/  FFMA R9, R16, R21, R9 ;  /* 0x0000001510097223 */ /* 0x020fc80000000009 */
[----:B------:R-:W-:Y:S01]  /*0990*/  FFMA R9, R18, R23, R9 ;  /* 0x0000001712097223 */ /* 0x000fe20000000009 */
[----:B------:R-:W-:-:S03]  /*09a0*/  IADD3 R12, P0, PT, R2, 0xa0, RZ ;  /* 0x000000a0020c7810 */ /* 0x000fc60007f1e0ff */
[----:B------:R-:W-:Y:S01]  /*09b0*/  FFMA R9, R22, R25, R9 ;  /* 0x0000001916097223 */ /* 0x000fe20000000009 */
[----:B0-----:R-:W-:-:S03]  /*09c0*/  IADD3.X R3, PT, PT, RZ, R3, RZ, P0, !PT ;  /* 0x00000003ff037210 */ /* 0x001fc600007fe4ff */
[----:B------:R-:W-:-:S04]  /*09d0*/  FFMA R9, R20, R27, R9 ;  /* 0x0000001b14097223 */ /* 0x000fc80000000009 */
[----:B------:R-:W-:Y:S01]  /*09e0*/  FFMA R6, R24, R29, R9 ;  /* 0x0000001d18067223 */ /* 0x000fe20000000009 */
[----:B------:R-:W-:Y:S06]  /*09f0*/  BRA.U UP0, `(.L_x_0) ;  /* 0xfffffff500e07547 */ /* 0x000fec000b83ffff */
[----:B------:R-:W0:Y:S01]  /*0a00*/  LDC.64 R2, c[0x0][0x388] ;  /* 0x0000e200ff027b82 */ /* 0x000e220000000a00 */
[----:B------:R-:W-:Y:S01]  /*0a10*/  FSETP.GT.AND P0, PT, R6, RZ, PT ;  /* 0x000000ff0600720b */ /* 0x000fe20003f04000 */
[----:B------:R-:W-:Y:S04]  /*0a20*/  BSSY.RECONVERGENT B0, `(.L_x_1) ;  /* 0x000000e000007945 */ /* 0x000fe80003800200 */
[----:B------:R-:W-:Y:S01]  /*0a30*/  BSSY.RELIABLE B1, `(.L_x_2) ;  /* 0x0000007000017945 */ /* 0x000fe20003800100 */
[----:B0-----:R-:W-:-:S07]  /*0a40*/  IMAD.WIDE R2, R0, 0x4, R2 ;  /* 0x0000000400027825 */ /* 0x001fce00078e0202 */
[----:B------:R-:W-:Y:S05]  /*0a50*/  @!P0 BRA `(.L_x_3) ;  /* 0x0000000000108947 */ /* 0x000fea0003800000 */
[----:B------:R-:W2:Y:S02]  /*0a60*/  LDG.E R0, desc[UR8][R2.64] ;  /* 0x0000000802007981 */ /* 0x000ea4000c1e1900 */
[----:B--2---:R-:W-:-:S13]  /*0a70*/  FSETP.GTU.AND P0, PT, R0, RZ, PT ;  /* 0x000000ff0000720b */ /* 0x004fda0003f0c000 */
[----:B------:R-:W-:Y:S05]  /*0a80*/  @!P0 BREAK.RELIABLE B1 ;  /* 0x0000000000018942 */ /* 0x000fea0003800100 */
[----:B------:R-:W-:Y:S05]  /*0a90*/  @!P0 BRA `(.L_x_4) ;  /* 0x0000000000188947 */ /* 0x000fea0003800000 */
.L_x_3:
[----:B------:R-:W-:Y:S05]  /*0aa0*/  BSYNC.RELIABLE B1 ;  /* 0x0000000000017941 */ /* 0x000fea0003800100 */
.L_x_2:
[----:B------:R-:W-:-:S13]  /*0ab0*/  FSETP.GTU.AND P0, PT, R6, RZ, PT ;  /* 0x000000ff0600720b */ /* 0x000fda0003f0c000 */
[----:B------:R-:W-:Y:S05]  /*0ac0*/  @P0 EXIT ;  /* 0x000000000000094d */ /* 0x000fea0003800000 */
[----:B------:R-:W2:Y:S02]  /*0ad0*/  LDG.E R0, desc[UR8][R2.64] ;  /* 0x0000000802007981 */ /* 0x000ea4000c1e1900 */
[----:B--2---:R-:W-:-:S13]  /*0ae0*/  FSETP.GT.AND P0, PT, R0, RZ, PT ;  /* 0x000000ff0000720b */ /* 0x004fda0003f04000 */
[----:B------:R-:W-:Y:S05]  /*0af0*/  @!P0 EXIT ;  /* 0x000000000000894d */ /* 0x000fea0003800000 */
.L_x_4:
[----:B------:R-:W-:Y:S05]  /*0b00*/  BSYNC.RECONVERGENT B0 ;  /* 0x0000000000007941 */ /* 0x000fea0003800200 */
.L_x_1:
[----:B------:R-:W-:Y:S05]  /*0b10*/  WARPSYNC.ALL ;  /* 0x0000000000007948 */ /* 0x000fea0003800000 */
[----:B------:R-:W0:Y:S01]  /*0b20*/  S2R R0, SR_LANEID ;  /* 0x0000000000007919 */ /* 0x000e220000000000 */
[----:B------:R-:W1:Y:S01]  /*0b30*/  LDC.64 R6, c[0x0][0x3a0] ;  /* 0x0000e800ff067b82 */ /* 0x000e620000000a00 */
[----:B------:R-:W-:Y:S02]  /*0b40*/  VOTEU.ANY UR4, UPT, PT ;  /* 0x0000000000047886 */ /* 0x000fe400038e0100 */
[----:B------:R-:W-:Y:S02]  /*0b50*/  UFLO.U32 UR5, UR4 ;  /* 0x00000004000572bd */ /* 0x000fe400080e0000 */
[----:B------:R-:W1:Y:S04]  /*0b60*/  POPC R9, UR4 ;  /* 0x0000000400097d09 */ /* 0x000e680008000000 */
[----:B0-----:R-:W-:-:S05]  /*0b70*/  ISETP.EQ.U32.AND P0, PT, R0, UR5, PT ;  /* 0x0000000500007c0c */ /* 0x001fca000bf02070 */
[----:B------:R-:W0:Y:S08]  /*0b80*/  LDCU UR5, c[0x0][0x398] ;  /* 0x00007300ff0577ac */ /* 0x000e300008000800 */
[----:B-1----:R1:W-:Y:S01]  /*0b90*/  @P0 REDG.E.ADD.STRONG.GPU desc[UR8][R6.64], R9 ;  /* 0x000000090600098e */ /* 0x0023e2000c12e108 */
[----:B------:R-:W-:-:S05]  /*0ba0*/  UMOV UR4, URZ ;  /* 0x000000ff00047c82 */ /* 0x000fca0008000000 */
.L_x_5:
[----:B-1----:R-:W-:Y:S01]  /*0bb0*/  IMAD.WIDE R8, R11, 0x4, R4 ;  /* 0x000000040b087825 */ /* 0x002fe200078e0204 */
[----:B------:R-:W0:Y:S04]  /*0bc0*/  LDG.E R0, desc[UR8][R2.64] ;  /* 0x0000000802007981 */ /* 0x000e28000c1e1900 */
[----:B---3--:R-:W2:Y:S01]  /*0bd0*/  LDG.E R7, desc[UR8][R8.64+-0x10] ;  /* 0xfffff00808077981 */ /* 0x008ea2000c1e1900 */
[----:B------:R-:W-:Y:S01]  /*0be0*/  MOV R6, R10 ;  /* 0x0000000a00067202 */ /* 0x000fe20000000f00 */
[----:B0-----:R-:W-:-:S04]  /*0bf0*/  FMUL R0, R0, UR5 ;  /* 0x0000000500007c20 */ /* 0x001fc80008400000 */
[----:B--2---:R-:W-:Y:S01]  /*0c00*/  FMUL R13, R0, R7 ;  /* 0x00000007000d7220 */ /* 0x004fe20000400000 */
[----:B------:R-:W-:-:S05]  /*0c10*/  MOV R7, R15 ;  /* 0x0000000f00077202 */ /* 0x000fca0000000f00 */
[----:B------:R0:W-:Y:S04]  /*0c20*/  REDG.E.ADD.F32.FTZ.RN.STRONG.GPU desc[UR8][R6.64+-0x10], R13 ;  /* 0xfffff00d060079a6 */ /* 0x0001e8000c12f308 */
[----:B------:R-:W2:Y:S04]  /*0c30*/  LDG.E R0, desc[UR8][R2.64] ;  /* 0x0000000802007981 */ /* 0x000ea8000c1e1900 */
[----:B------:R-:W3:Y:S01]  /*0c40*/  LDG.E R15, desc[UR8][R8.64+-0xc] ;  /* 0xfffff408080f7981 */ /* 0x000ee2000c1e1900 */
[----:B--2---:R-:W-:-:S04]  /*0c50*/  FMUL R0, R0, UR5 ;  /* 0x0000000500007c20 */ /* 0x004fc80008400000 */
[----:B---3--:R-:W-:-:S05]  /*0c60*/  FMUL R15, R0, R15 ;  /* 0x0000000f000f7220 */ /* 0x008fca0000400000 */
[----:B------:R1:W-:Y:S04]  /*0c70*/  REDG.E.ADD.F32.FTZ.RN.STRONG.GPU desc[UR8][R6.64+-0xc], R15 ;  /* 0xfffff40f060079a6 */ /* 0x0003e8000c12f308 */
[----:B------:R-:W2:Y:S04]  /*0c80*/  LDG.E R0, desc[UR8][R2.64] ;  /* 0x0000000802007981 */ /* 0x000ea8000c1e1900 */
[----:B------:R-:W3:Y:S01]  /*0c90*/  LDG.E R17, desc[UR8][R8.64+-0x8] ;  /* 0xfffff80808117981 */ /* 0x000ee2000c1e1900 */
[----:B--2---:R-:W-:-:S04]  /*0ca0*/  FMUL R0, R0, UR5 ;  /* 0x0000000500007c20 */ /* 0x004fc80008400000 */
[----:B---3--:R-:W-:-:S05]  /*0cb0*/  FMUL R17, R0, R17 ;  /* 0x0000001100117220 */ /* 0x008fca0000400000 */
[----:B------:R2:W-:Y:S04]  /*0cc0*/  REDG.E.ADD.F32.FTZ.RN.STRONG.GPU desc[UR8][R6.64+-0x8], R17 ;  /* 0xfffff811060079a6 */ /* 0x0005e8000c12f308 */
[----:B------:R-:W3:Y:S04]  /*0cd0*/  LDG.E R0, desc[UR8][R2.64] ;  /* 0x0000000802007981 */ /* 0x000ee8000c1e1900 */
[----:B0-----:R-:W4:Y:S01]  /*0ce0*/  LDG.E R13, desc[UR8][R8.64+-0x4] ;  /* 0xfffffc08080d7981 */ /* 0x001f22000c1e1900 */
[----:B---3--:R-:W-:-:S04]  /*0cf0*/  FMUL R0, R0, UR5 ;  /* 0x0000000500007c20 */ /* 0x008fc80008400000 */
[----:B----4-:R-:W-:-:S05]  /*0d00*/  FMUL R13, R0, R13 ;  /* 0x0000000d000d7220 */ /* 0x010fca0000400000 */
[----:B------:R0:W-:Y:S04]  /*0d10*/  REDG.E.ADD.F32.FTZ.RN.STRONG.GPU desc[UR8][R6.64+-0x4], R13 ;  /* 0xfffffc0d060079a6 */ /* 0x0001e8000c12f308 */
[----:B------:R-:W3:Y:S04]  /*0d20*/  LDG.E R0, desc[UR8][R2.64] ;  /* 0x0000000802007981 */ /* 0x000ee8000c1e1900 */
[----:B-1----:R-:W4:Y:S01]  /*0d30*/  LDG.E R15, desc[UR8][R8.64] ;  /* 0x00000008080f7981 */ /* 0x002f22000c1e1900 */
[----:B---3--:R-:W-:-:S04]  /*0d40*/  FMUL R0, R0, UR5 ;  /* 0x0000000500007c20 */ /* 0x008fc80008400000 */
[----:B----4-:R-:W-:-:S05]  /*0d50*/  FMUL R15, R0, R15 ;  /* 0x0000000f000f7220 */ /* 0x010fca0000400000 */
[----:B------:R1:W-:Y:S04]  /*0d60*/  REDG.E.ADD.F32.FTZ.RN.STRONG.GPU desc[UR8][R6.64], R15 ;  /* 0x0000000f060079a6 */ /* 0x0003e8000c12f308 */
[----:B------:R-:W3:Y:S04]  /*0d70*/  LDG.E R0, desc[UR8][R2.64] ;  /* 0x0000000802007981 */ /* 0x000ee8000c1e1900 */
[----:B--2---:R-:W2:Y:S01]  /*0d80*/  LDG.E R17, desc[UR8][R8.64+0x4] ;  /* 0x0000040808117981 */ /* 0x004ea2000c1e1900 */
[----:B---3--:R-:W-:-:S04]  /*0d90*/  FMUL R0, R0, UR5 ;  /* 0x0000000500007c20 */ /* 0x008fc80008400000 */
[----:B--2---:R-:W-:-:S05]  /*0da0*/  FMUL R17, R0, R17 ;  /* 0x0000001100117220 */ /* 0x004fca0000400000 */
[----:B------:R2:W-:Y:S04]  /*0db0*/  REDG.E.ADD.F32.FTZ.RN.STRONG.GPU desc[UR8][R6.64+0x4], R17 ;  /* 0x00000411060079a6 */ /* 0x0005e8000c12f308 */
[----:B------:R-:W3:Y:S04]  /*0dc0*/  LDG.E R0, desc[UR8][R2.64] ;  /* 0x0000000802007981 */ /* 0x000ee8000c1e1900 */
[----:B0-----:R-:W4:Y:S01]  /*0dd0*/  LDG.E R13, desc[UR8][R8.64+0x8] ;  /* 0x00000808080d7981 */ /* 0x001f22000c1e1900 */
[----:B---3--:R-:W-:-:S04]  /*0de0*/  FMUL R0, R0, UR5 ;  /* 0x0000000500007c20 */ /* 0x008fc80008400000 */
[----:B----4-:R-:W-:-:S05]  /*0df0*/  FMUL R19, R0, R13 ;  /* 0x0000000d00137220 */ /* 0x010fca0000400000 */
[----:B------:R-:W-:Y:S04]  /*0e00*/  REDG.E.ADD.F32.FTZ.RN.STRONG.GPU desc[UR8][R6.64+0x8], R19 ;  /* 0x00000813060079a6 */ /* 0x000fe8000c12f308 */
[----:B------:R-:W3:Y:S04]  /*0e10*/  LDG.E R0, desc[UR8][R2.64] ;  /* 0x0000000802007981 */ /* 0x000ee8000c1e1900 */
[----:B------:R-:W1:Y:S01]  /*0e20*/  LDG.E R13, desc[UR8][R8.64+0xc] ;  /* 0x00000c08080d7981 */ /* 0x000e62000c1e1900 */
[----:B------:R-:W-:Y:S01]  /*0e30*/  IADD3 R21, PT, PT, R11, 0x8, RZ ;  /* 0x000000080b157810 */ /* 0x000fe20007ffe0ff */
[----:B---3--:R-:W-:-:S04]  /*0e40*/  FMUL R0, R0, UR5 ;  /* 0x0000000500007c20 */ /* 0x008fc80008400000 */
[----:B-1----:R-:W-:Y:S01]  /*0e50*/  FMUL R15, R0, R13 ;  /* 0x0000000d000f7220 */ /* 0x002fe20000400000 */
[----:B------:R-:W-:-:S04]  /*0e60*/  IMAD.WIDE R12, R21, 0x4, R4 ;  /* 0x00000004150c7825 */ /* 0x000fc800078e0204 */
[----:B------:R0:W-:Y:S04]  /*0e70*/  REDG.E.ADD.F32.FTZ.RN.STRONG.GPU desc[UR8][R6.64+0xc], R15 ;  /* 0x00000c0f060079a6 */ /* 0x0001e8000c12f308 */
[----:B------:R-:W3:Y:S04]  /*0e80*/  LDG.E R0, desc[UR8][R2.64] ;  /* 0x0000000802007981 */ /* 0x000ee8000c1e1900 */
[----:B--2---:R-:W2:Y:S01]  /*0e90*/  LDG.E R17, desc[UR8][R12.64+-0x10] ;  /* 0xfffff0080c117981 */ /* 0x004ea2000c1e1900 */
[----:B---3--:R-:W-:-:S04]  /*0ea0*/  FMUL R0, R0, UR5 ;  /* 0x0000000500007c20 */ /* 0x008fc80008400000 */
[----:B--2---:R-:W-:-:S05]  /*0eb0*/  FMUL R17, R0, R17 ;  /* 0x0000001100117220 */ /* 0x004fca0000400000 */
        /* <DEDUP_REMOVED lines=33> */
[----:B------:R-:W-:Y:S01]  /*10d0*/  IADD3 R21, PT, PT, R11, 0x10, RZ ;  /* 0x000000100b157810 */ /* 0x000fe20007ffe0ff */
[----:B---3--:R-:W-:-:S04]  /*10e0*/  FMUL R0, R0, UR5 ;  /* 0x0000000500007c20 */ /* 0x008fc80008400000 */
[----:B--2---:R-:W-:Y:S01]  /*10f0*/  FMUL R19, R0, R9 ;  /* 0x0000000900137220 */ /* 0x004fe20000400000 */
[----:B------:R-:W-:-:S04]  /*1100*/  IMAD.WIDE R8, R21, 0x4, R4 ;  /* 0x0000000415087825 */ /* 0x000fc800078e0204 */
[----:B------:R-:W-:Y:S04]  /*1110*/  REDG.E.ADD.F32.FTZ.RN.STRONG.GPU desc[UR8][R6.64+0x2c], R19 ;  /* 0x00002c13060079a6 */ /* 0x000fe8000c12f308 */
[----:B------:R-:W2:Y:S04]  /*1120*/  LDG.E R0, desc[UR8][R2.64] ;  /* 0x0000000802007981 */ /* 0x000ea8000c1e1900 */
[----:B0-----:R-:W3:Y:S01]  /*1130*/  LDG.E R15, desc[UR8][R8.64+-0x10] ;  /* 0xfffff008080f7981 */ /* 0x001ee2000c1e1900 */
        /* <DEDUP_REMOVED lines=9> */
[----:B-1----:R-:W4:Y:S01]  /*11d0*/  LDG.E R17, desc[UR8][R8.64+-0x8] ;  /* 0xfffff80808117981 */ /* 0x002f22000c1e1900 */
[----:B---3--:R-:W-:-:S04]  /*11e0*/  FMUL R0, R0, UR5 ;  /* 0x0000000500007c20 */ /* 0x008fc80008400000 */
[----:B----4-:R-:W-:-:S05]  /*11f0*/  FMUL R17, R0, R17 ;  /* 0x0000001100117220 */ /* 0x010fca0000400000 */
[----:B------:R1:W-:Y:S04]  /*1200*/  REDG.E.ADD.F32.FTZ.RN.STRONG.GPU desc[UR8][R6.64+0x38], R17 ;  /* 0x00003811060079a6 */ /* 0x0003e8000c12f308 */
[----:B------:R-:W3:Y:S04]  /*1210*/  LDG.E R0, desc[UR8][R2.64] ;  /* 0x0000000802007981 */ /* 0x000ee8000c1e1900 */
[----:B0-----:R-:W4:Y:S01]  /*1220*/  LDG.E R15, desc[UR8][R8.64+-0x4] ;  /* 0xfffffc08080f7981 */ /* 0x001f22000c1e1900 */
        /* <DEDUP_REMOVED lines=26> */
[----:B-1----:R-:W3:Y:S01]  /*13d0*/  LDG.E R17, desc[UR8][R12.64+-0x10] ;  /* 0xfffff0080c117981 */ /* 0x002ee2000c1e1900 */
        /* <DEDUP_REMOVED lines=70> */
[----:B------:R-:W4:Y:S04]  /*1840*/  LDG.E R0, desc[UR8][R2.64] ;  /* 0x0000000802007981 */ /* 0x000f28000c1e1900 */
[----:B0-----:R-:W5:Y:S01]  /*1850*/  LDG.E R15, desc[UR8][R8.64+0x8] ;  /* 0x00000808080f7981 */ /* 0x001f62000c1e1900 */
[----:B----4-:R-:W-:-:S04]  /*1860*/  FMUL R0, R0, UR5 ;  /* 0x0000000500007c20 */ /* 0x010fc80008400000 */
[----:B-----5:R-:W-:-:S05]  /*1870*/  FMUL R19, R0, R15 ;  /* 0x0000000f00137220 */ /* 0x020fca0000400000 */
[----:B------:R3:W-:Y:S04]  /*1880*/  REDG.E.ADD.F32.FTZ.RN.STRONG.GPU desc[UR8][R6.64+0x88], R19 ;  /* 0x00008813060079a6 */ /* 0x0007e8000c12f308 */
[----:B------:R-:W4:Y:S04]  /*1890*/  LDG.E R0, desc[UR8][R2.64] ;  /* 0x0000000802007981 */ /* 0x000f28000c1e1900 */
[----:B--2---:R-:W2:Y:S01]  /*18a0*/  LDG.E R13, desc[UR8][R8.64+0xc] ;  /* 0x00000c08080d7981 */ /* 0x004ea2000c1e1900 */
[----:B------:R-:W-:Y:S01]  /*18b0*/  UIADD3 UR4, UPT, UPT, UR4, 0x28, URZ ;  /* 0x0000002804047890 */ /* 0x000fe2000fffe0ff */
[----:B----4-:R-:W-:-:S04]  /*18c0*/  FMUL R0, R0, UR5 ;  /* 0x0000000500007c20 */ /* 0x010fc80008400000 */
[----:B--2---:R-:W-:-:S05]  /*18d0*/  FMUL R13, R0, R13 ;  /* 0x0000000d000d7220 */ /* 0x004fca0000400000 */
[----:B------:R3:W-:Y:S01]  /*18e0*/  REDG.E.ADD.F32.FTZ.RN.STRONG.GPU desc[UR8][R6.64+0x8c], R13 ;  /* 0x00008c0d060079a6 */ /* 0x0007e2000c12f308 */
[----:B------:R-:W-:Y:S01]  /*18f0*/  UISETP.NE.AND UP0, UPT, UR4, 0x3e8, UPT ;  /* 0x000003e80400788c */ /* 0x000fe2000bf05270 */
[----:B------:R-:W-:Y:S02]  /*1900*/  IADD3 R10, P0, PT, R6, 0xa0, RZ ;  /* 0x000000a0060a7810 */ /* 0x000fe40007f1e0ff */
[----:B------:R-:W-:Y:S02]  /*1910*/  IADD3 R11, PT, PT, R11, 0x28, RZ ;  /* 0x000000280b0b7810 */ /* 0x000fe40007ffe0ff */
[----:B------:R-:W-:-:S04]  /*1920*/  IADD3.X R15, PT, PT, RZ, R7, RZ, P0, !PT ;  /* 0x00000007ff0f7210 */ /* 0x000fc800007fe4ff */
[----:B------:R-:W-:Y:S05]  /*1930*/  BRA.U UP0, `(.L_x_5) ;  /* 0xfffffff1009c7547 */ /* 0x000fea000b83ffff */
[----:B------:R-:W-:Y:S05]  /*1940*/  EXIT ;  /* 0x000000000000794d */ /* 0x000fea0003800000 */
.L_x_6:
[----:B------:R-:W-:-:S00]  /*1950*/  BRA `(.L_x_6) ;  /* 0xfffffffc00fc7947 */ /* 0x000fc0000383ffff */
[----:B------:R-:W-:-:S00]  /*1960*/  NOP ;  /* 0x0000000000007918 */ /* 0x000fc00000000000 */
        /* <DEDUP_REMOVED lines=9> */
.L_x_7:


//--------------------- .nv.shared.reserved.0     --------------------------
	.section	.nv.shared.reserved.0,"aw",@nobits
	.weak		__nv_reservedSMEM_offset_0_alias
	.size		__nv_reservedSMEM_offset_0_alias, 0, 64
	.other		__nv_reservedSMEM_offset_0_alias,@"STO_CUDA_RESERVED_SHARED STV_DEFAULT"
__nv_reservedSMEM_offset_0_alias:
	.zero		0
	.zero		64


//--------------------- .nv.constant0._Z15perceptronTrainPfS_S_fPi --------------------------
	.section	.nv.constant0._Z15perceptronTrainPfS_S_fPi,"a",@progbits
	.sectionflags	@""
	.align	4
.nv.constant0._Z15perceptronTrainPfS_S_fPi:
	.zero		936


//--------------------- SYMBOLS --------------------------

	.type		.nv.reservedSmem.offset0,@object
	.size		.nv.reservedSmem.offset0,0x4
